	.headerflags	@"EF_CUDA_TEXMODE_UNIFIED EF_CUDA_64BIT_ADDRESS EF_CUDA_ACCELERATORS EF_CUDA_SM90 EF_CUDA_VIRTUAL_SM(EF_CUDA_SM90)"
	.elftype	@"ET_EXEC"


//--------------------- .nv.info                  --------------------------
	.section	.nv.info,"",@"SHT_CUDA_INFO"
	.align	4


	//----- nvinfo : EIATTR_REGCOUNT
	.align		4
        /*0000*/ 	.byte	0x04, 0x2f
        /*0002*/ 	.short	(.L_1 - .L_0)
	.align		4
.L_0:
        /*0004*/ 	.word	index@(triton_poi_fused_convolution_87)
        /*0008*/ 	.word	0x0000000c


	//----- nvinfo : EIATTR_MIN_STACK_SIZE
	.align		4
.L_1:
        /*000c*/ 	.byte	0x04, 0x12
        /*000e*/ 	.short	(.L_3 - .L_2)
	.align		4
.L_2:
        /*0010*/ 	.word	index@(triton_poi_fused_convolution_87)
        /*0014*/ 	.word	0x00000000


	//----- nvinfo : EIATTR_FRAME_SIZE
	.align		4
.L_3:
        /*0018*/ 	.byte	0x04, 0x11
        /*001a*/ 	.short	(.L_5 - .L_4)
	.align		4
.L_4:
        /*001c*/ 	.word	index@(triton_poi_fused_convolution_87)
        /*0020*/ 	.word	0x00000000


	//----- nvinfo : EIATTR_MIN_STACK_SIZE
	.align		4
.L_5:
        /*0024*/ 	.byte	0x04, 0x12
        /*0026*/ 	.short	(.L_7 - .L_6)
	.align		4
.L_6:
        /*0028*/ 	.word	index@(triton_poi_fused_convolution_87)
        /*002c*/ 	.word	0x00000000
.L_7:


//--------------------- .nv.info.triton_poi_fused_convolution_87 --------------------------
	.section	.nv.info.triton_poi_fused_convolution_87,"",@"SHT_CUDA_INFO"
	.sectionflags	@""
	.align	4


	//----- nvinfo : EIATTR_CUDA_API_VERSION
	.align		4
        /*0000*/ 	.byte	0x04, 0x37
        /*0002*/ 	.short	(.L_9 - .L_8)
.L_8:
        /*0004*/ 	.word	0x0000007c


	//----- nvinfo : EIATTR_KPARAM_INFO
	.align		4
.L_9:
        /*0008*/ 	.byte	0x04, 0x17
        /*000a*/ 	.short	(.L_11 - .L_10)
.L_10:
        /*000c*/ 	.word	0x00000000
        /*0010*/ 	.short	0x0002
        /*0012*/ 	.short	0x0010
        /*0014*/ 	.byte	0x00, 0xf0, 0x11, 0x00


	//----- nvinfo : EIATTR_KPARAM_INFO
	.align		4
.L_11:
        /*0018*/ 	.byte	0x04, 0x17
        /*001a*/ 	.short	(.L_13 - .L_12)
.L_12:
        /*001c*/ 	.word	0x00000000
        /*0020*/ 	.short	0x0001
        /*0022*/ 	.short	0x0008
        /*0024*/ 	.byte	0x00, 0xf4, 0x21, 0x00


	//----- nvinfo : EIATTR_KPARAM_INFO
	.align		4
.L_13:
        /*0028*/ 	.byte	0x04, 0x17
        /*002a*/ 	.short	(.L_15 - .L_14)
.L_14:
        /*002c*/ 	.word	0x00000000
        /*0030*/ 	.short	0x0000
        /*0032*/ 	.short	0x0000
        /*0034*/ 	.byte	0x00, 0xf4, 0x21, 0x00


	//----- nvinfo : EIATTR_SPARSE_MMA_MASK
	.align		4
.L_15:
        /*0038*/ 	.byte	0x03, 0x50
        /*003a*/ 	.short	0x0000


	//----- nvinfo : EIATTR_MAXREG_COUNT
	.align		4
        /*003c*/ 	.byte	0x03, 0x1b
        /*003e*/ 	.short	0x00ff


	//----- nvinfo : EIATTR_EXIT_INSTR_OFFSETS
	.align		4
        /*0040*/ 	.byte	0x04, 0x1c
        /*0042*/ 	.short	(.L_17 - .L_16)


	//   ....[0]....
.L_16:
        /*0044*/ 	.word	0x00000170


	//   ....[1]....
        /*0048*/ 	.word	0x00000190


	//----- nvinfo : EIATTR_REQNTID
	.align		4
.L_17:
        /*004c*/ 	.byte	0x04, 0x10
        /*004e*/ 	.short	(.L_19 - .L_18)
.L_18:
        /*0050*/ 	.word	0x00000080
        /*0054*/ 	.word	0x00000001
        /*0058*/ 	.word	0x00000001


	//----- nvinfo : EIATTR_CBANK_PARAM_SIZE
	.align		4
.L_19:
        /*005c*/ 	.byte	0x03, 0x19
        /*005e*/ 	.short	0x0014


	//----- nvinfo : EIATTR_PARAM_CBANK
	.align		4
        /*0060*/ 	.byte	0x04, 0x0a
        /*0062*/ 	.short	(.L_21 - .L_20)
	.align		4
.L_20:
        /*0064*/ 	.word	index@(.nv.constant0.triton_poi_fused_convolution_87)
        /*0068*/ 	.short	0x0210
        /*006a*/ 	.short	0x0014


	//----- nvinfo : EIATTR_SW_WAR
	.align		4
.L_21:
        /*006c*/ 	.byte	0x04, 0x36
        /*006e*/ 	.short	(.L_23 - .L_22)
.L_22:
        /*0070*/ 	.word	0x00000008
.L_23:


//--------------------- .nv.callgraph             --------------------------
	.section	.nv.callgraph,"",@"SHT_CUDA_CALLGRAPH"
	.align	4
	.sectionentsize	8
	.align		4
        /*0000*/ 	.word	0x00000000
	.align		4
        /*0004*/ 	.word	0xffffffff
	.align		4
        /*0008*/ 	.word	0x00000000
	.align		4
        /*000c*/ 	.word	0xfffffffe
	.align		4
        /*0010*/ 	.word	0x00000000
	.align		4
        /*0014*/ 	.word	0xfffffffd
	.align		4
        /*0018*/ 	.word	0x00000000
	.align		4
        /*001c*/ 	.word	0xfffffffc


//--------------------- .text.triton_poi_fused_convolution_87 --------------------------
	.section	.text.triton_poi_fused_convolution_87,"ax",@progbits
	.align	128
        .global         triton_poi_fused_convolution_87
        .type           triton_poi_fused_convolution_87,@function
        .size           triton_poi_fused_convolution_87,(.L_x_1 - triton_poi_fused_convolution_87)
        .other          triton_poi_fused_convolution_87,@"STO_CUDA_ENTRY STV_DEFAULT"
triton_poi_fused_convolution_87:
.text.triton_poi_fused_convolution_87:
[----:B------:R-:W0:Y:S02]  /*0000*/  LDC R1, c[0x0][0x28] ;  /* 0x00000a00ff017b82 */ /* 0x000e240000000800 */
[----:B------:R-:W1:Y:S01]  /*0010*/  S2R R0, SR_TID.X ;  /* 0x0000000000007919 */ /* 0x000e620000002100 */
[----:B------:R-:W-:Y:S01]  /*0020*/  HFMA2.MMA R6, -RZ, RZ, 0, 0 ;  /* 0x00000000ff067435 */ /* 0x000fe200000001ff */
[----:B------:R-:W2:Y:S01]  /*0030*/  LDC.64 R4, c[0x0][0x218] ;  /* 0x00008600ff047b82 */ /* 0x000ea20000000a00 */
[----:B------:R-:W-:Y:S01]  /*0040*/  ULDC.64 UR4, c[0x0][0x208] ;  /* 0x0000820000047ab9 */ /* 0x000fe20000000a00 */
[----:B------:R-:W3:Y:S06]  /*0050*/  S2R R7, SR_CTAID.X ;  /* 0x0000000000077919 */ /* 0x000eec0000002500 */
[----:B------:R-:W4:Y:S01]  /*0060*/  LDC.64 R2, c[0x0][0x210] ;  /* 0x00008400ff027b82 */ /* 0x000f220000000a00 */
[----:B-1----:R-:W-:-:S04]  /*0070*/  SHF.L.U32 R0, R0, 0x1, RZ ;  /* 0x0000000100007819 */ /* 0x002fc800000006ff */
[----:B------:R-:W-:-:S04]  /*0080*/  LOP3.LUT R0, R0, 0xfe, RZ, 0xc0, !PT ;  /* 0x000000fe00007812 */ /* 0x000fc800078ec0ff */
[----:B---3--:R-:W-:-:S04]  /*0090*/  LEA R7, R7, R0, 0x8 ;  /* 0x0000000007077211 */ /* 0x008fc800078e40ff */
[C---:B------:R-:W-:Y:S01]  /*00a0*/  ISETP.GE.AND P0, PT, R7.reuse, 0xd20, PT ;  /* 0x00000d200700780c */ /* 0x040fe20003f06270 */
[----:B------:R-:W-:-:S04]  /*00b0*/  IMAD.HI R0, R7, -0x63f63f63, R6 ;  /* 0x9c09c09d07007827 */ /* 0x000fc800078e0206 */
[----:B----4-:R-:W-:Y:S01]  /*00c0*/  IMAD.WIDE R2, R7, 0x4, R2 ;  /* 0x0000000407027825 */ /* 0x010fe200078e0202 */
[----:B------:R-:W-:-:S04]  /*00d0*/  SHF.R.U32.HI R9, RZ, 0x1f, R0 ;  /* 0x0000001fff097819 */ /* 0x000fc80000011600 */
[----:B------:R-:W-:-:S05]  /*00e0*/  LEA.HI.SX32 R9, R0, R9, 0x17 ;  /* 0x0000000900097211 */ /* 0x000fca00078fbaff */
[----:B------:R-:W-:Y:S01]  /*00f0*/  IMAD R9, R9, -0x348, R7 ;  /* 0xfffffcb809097824 */ /* 0x000fe200078e0207 */
[----:B------:R-:W-:-:S03]  /*0100*/  MOV R7, RZ ;  /* 0x000000ff00077202 */ /* 0x000fc60000000f00 */
[----:B--2---:R-:W-:Y:S01]  /*0110*/  IMAD.WIDE R4, R9, 0x4, R4 ;  /* 0x0000000409047825 */ /* 0x004fe200078e0204 */
[----:B------:R-:W-:Y:S02]  /*0120*/  CS2R R8, SRZ ;  /* 0x0000000000087805 */ /* 0x000fe4000001ff00 */
[----:B------:R-:W2:Y:S04]  /*0130*/  @!P0 LDG.E.64 R6, desc[UR4][R2.64] ;  /* 0x0000000402068981 */ /* 0x000ea8000c1e1b00 */
[----:B------:R-:W2:Y:S02]  /*0140*/  @!P0 LDG.E.EL.64 R8, desc[UR4][R4.64] ;  /* 0x0000000404088981 */ /* 0x000ea4000c2e1b00 */
[----:B--2---:R-:W-:Y:S01]  /*0150*/  FADD R6, R8, R6 ;  /* 0x0000000608067221 */ /* 0x004fe20000000000 */
[----:B------:R-:W-:Y:S01]  /*0160*/  FADD R7, R9, R7 ;  /* 0x0000000709077221 */ /* 0x000fe20000000000 */
[----:B------:R-:W-:Y:S06]  /*0170*/  @P0 EXIT ;  /* 0x000000000000094d */ /* 0x000fec0003800000 */
[----:B------:R-:W-:Y:S01]  /*0180*/  STG.E.64 desc[UR4][R2.64], R6 ;  /* 0x0000000602007986 */ /* 0x000fe2000c101b04 */
[----:B------:R-:W-:Y:S05]  /*0190*/  EXIT ;  /* 0x000000000000794d */ /* 0x000fea0003800000 */
.L_x_0:
[----:B------:R-:W-:-:S00]  /*01a0*/  BRA `(.L_x_0) ;  /* 0xfffffffc00fc7947 */ /* 0x000fc0000383ffff */
[----:B------:R-:W-:-:S00]  /*01b0*/  NOP ;  /* 0x0000000000007918 */ /* 0x000fc00000000000 */
        /* <DEDUP_REMOVED lines=12> */
.L_x_1:


//--------------------- .nv.constant0.triton_poi_fused_convolution_87 --------------------------
	.section	.nv.constant0.triton_poi_fused_convolution_87,"a",@progbits
	.sectionflags	@""
	.align	4
.nv.constant0.triton_poi_fused_convolution_87:
	.zero		548
